	.headerflags	@"EF_CUDA_TEXMODE_UNIFIED EF_CUDA_64BIT_ADDRESS EF_CUDA_ACCELERATORS EF_CUDA_SM90 EF_CUDA_VIRTUAL_SM(EF_CUDA_SM90)"
	.elftype	@"ET_EXEC"


//--------------------- .nv.info                  --------------------------
	.section	.nv.info,"",@"SHT_CUDA_INFO"
	.align	4


	//----- nvinfo : EIATTR_REGCOUNT
	.align		4
        /*0000*/ 	.byte	0x04, 0x2f
        /*0002*/ 	.short	(.L_3 - .L_2)
	.align		4
.L_2:
        /*0004*/ 	.word	index@(triton_poi_fused__native_batch_norm_legit_no_training_relu_8)
        /*0008*/ 	.word	0x00000030


	//----- nvinfo : EIATTR_MIN_STACK_SIZE
	.align		4
.L_3:
        /*000c*/ 	.byte	0x04, 0x12
        /*000e*/ 	.short	(.L_5 - .L_4)
	.align		4
.L_4:
        /*0010*/ 	.word	index@(triton_poi_fused__native_batch_norm_legit_no_training_relu_8)
        /*0014*/ 	.word	0x00000000


	//----- nvinfo : EIATTR_FRAME_SIZE
	.align		4
.L_5:
        /*0018*/ 	.byte	0x04, 0x11
        /*001a*/ 	.short	(.L_7 - .L_6)
	.align		4
.L_6:
        /*001c*/ 	.word	index@(triton_poi_fused__native_batch_norm_legit_no_training_relu_8)
        /*0020*/ 	.word	0x00000000


	//----- nvinfo : EIATTR_MIN_STACK_SIZE
	.align		4
.L_7:
        /*0024*/ 	.byte	0x04, 0x12
        /*0026*/ 	.short	(.L_9 - .L_8)
	.align		4
.L_8:
        /*0028*/ 	.word	index@(triton_poi_fused__native_batch_norm_legit_no_training_relu_8)
        /*002c*/ 	.word	0x00000000
.L_9:


//--------------------- .nv.info.triton_poi_fused__native_batch_norm_legit_no_training_relu_8 --------------------------
	.section	.nv.info.triton_poi_fused__native_batch_norm_legit_no_training_relu_8,"",@"SHT_CUDA_INFO"
	.sectionflags	@""
	.align	4


	//----- nvinfo : EIATTR_CUDA_API_VERSION
	.align		4
        /*0000*/ 	.byte	0x04, 0x37
        /*0002*/ 	.short	(.L_11 - .L_10)
.L_10:
        /*0004*/ 	.word	0x0000007c


	//----- nvinfo : EIATTR_KPARAM_INFO
	.align		4
.L_11:
        /*0008*/ 	.byte	0x04, 0x17
        /*000a*/ 	.short	(.L_13 - .L_12)
.L_12:
        /*000c*/ 	.word	0x00000000
        /*0010*/ 	.short	0x0007
        /*0012*/ 	.short	0x0034
        /*0014*/ 	.byte	0x00, 0xf0, 0x11, 0x00


	//----- nvinfo : EIATTR_KPARAM_INFO
	.align		4
.L_13:
        /*0018*/ 	.byte	0x04, 0x17
        /*001a*/ 	.short	(.L_15 - .L_14)
.L_14:
        /*001c*/ 	.word	0x00000000
        /*0020*/ 	.short	0x0006
        /*0022*/ 	.short	0x0030
        /*0024*/ 	.byte	0x00, 0xf0, 0x11, 0x00


	//----- nvinfo : EIATTR_KPARAM_INFO
	.align		4
.L_15:
        /*0028*/ 	.byte	0x04, 0x17
        /*002a*/ 	.short	(.L_17 - .L_16)
.L_16:
        /*002c*/ 	.word	0x00000000
        /*0030*/ 	.short	0x0005
        /*0032*/ 	.short	0x0028
        /*0034*/ 	.byte	0x00, 0xf4, 0x21, 0x00


	//----- nvinfo : EIATTR_KPARAM_INFO
	.align		4
.L_17:
        /*0038*/ 	.byte	0x04, 0x17
        /*003a*/ 	.short	(.L_19 - .L_18)
.L_18:
        /*003c*/ 	.word	0x00000000
        /*0040*/ 	.short	0x0004
        /*0042*/ 	.short	0x0020
        /*0044*/ 	.byte	0x00, 0xf4, 0x21, 0x00


	//----- nvinfo : EIATTR_KPARAM_INFO
	.align		4
.L_19:
        /*0048*/ 	.byte	0x04, 0x17
        /*004a*/ 	.short	(.L_21 - .L_20)
.L_20:
        /*004c*/ 	.word	0x00000000
        /*0050*/ 	.short	0x0003
        /*0052*/ 	.short	0x0018
        /*0054*/ 	.byte	0x00, 0xf4, 0x21, 0x00


	//----- nvinfo : EIATTR_KPARAM_INFO
	.align		4
.L_21:
        /*0058*/ 	.byte	0x04, 0x17
        /*005a*/ 	.short	(.L_23 - .L_22)
.L_22:
        /*005c*/ 	.word	0x00000000
        /*0060*/ 	.short	0x0002
        /*0062*/ 	.short	0x0010
        /*0064*/ 	.byte	0x00, 0xf4, 0x21, 0x00


	//----- nvinfo : EIATTR_KPARAM_INFO
	.align		4
.L_23:
        /*0068*/ 	.byte	0x04, 0x17
        /*006a*/ 	.short	(.L_25 - .L_24)
.L_24:
        /*006c*/ 	.word	0x00000000
        /*0070*/ 	.short	0x0001
        /*0072*/ 	.short	0x0008
        /*0074*/ 	.byte	0x00, 0xf4, 0x21, 0x00


	//----- nvinfo : EIATTR_KPARAM_INFO
	.align		4
.L_25:
        /*0078*/ 	.byte	0x04, 0x17
        /*007a*/ 	.short	(.L_27 - .L_26)
.L_26:
        /*007c*/ 	.word	0x00000000
        /*0080*/ 	.short	0x0000
        /*0082*/ 	.short	0x0000
        /*0084*/ 	.byte	0x00, 0xf4, 0x21, 0x00


	//----- nvinfo : EIATTR_SPARSE_MMA_MASK
	.align		4
.L_27:
        /*0088*/ 	.byte	0x03, 0x50
        /*008a*/ 	.short	0x0000


	//----- nvinfo : EIATTR_MAXREG_COUNT
	.align		4
        /*008c*/ 	.byte	0x03, 0x1b
        /*008e*/ 	.short	0x00ff


	//----- nvinfo : EIATTR_EXIT_INSTR_OFFSETS
	.align		4
        /*0090*/ 	.byte	0x04, 0x1c
        /*0092*/ 	.short	(.L_29 - .L_28)


	//   ....[0]....
.L_28:
        /*0094*/ 	.word	0x00001b20


	//   ....[1]....
        /*0098*/ 	.word	0x00001bd0


	//----- nvinfo : EIATTR_REQNTID
	.align		4
.L_29:
        /*009c*/ 	.byte	0x04, 0x10
        /*009e*/ 	.short	(.L_31 - .L_30)
.L_30:
        /*00a0*/ 	.word	0x00000100
        /*00a4*/ 	.word	0x00000001
        /*00a8*/ 	.word	0x00000001


	//----- nvinfo : EIATTR_CBANK_PARAM_SIZE
	.align		4
.L_31:
        /*00ac*/ 	.byte	0x03, 0x19
        /*00ae*/ 	.short	0x0038


	//----- nvinfo : EIATTR_PARAM_CBANK
	.align		4
        /*00b0*/ 	.byte	0x04, 0x0a
        /*00b2*/ 	.short	(.L_33 - .L_32)
	.align		4
.L_32:
        /*00b4*/ 	.word	index@(.nv.constant0.triton_poi_fused__native_batch_norm_legit_no_training_relu_8)
        /*00b8*/ 	.short	0x0210
        /*00ba*/ 	.short	0x0038


	//----- nvinfo : EIATTR_SW_WAR
	.align		4
.L_33:
        /*00bc*/ 	.byte	0x04, 0x36
        /*00be*/ 	.short	(.L_35 - .L_34)
.L_34:
        /*00c0*/ 	.word	0x00000008
.L_35:


//--------------------- .nv.callgraph             --------------------------
	.section	.nv.callgraph,"",@"SHT_CUDA_CALLGRAPH"
	.align	4
	.sectionentsize	8
	.align		4
        /*0000*/ 	.word	0x00000000
	.align		4
        /*0004*/ 	.word	0xffffffff
	.align		4
        /*0008*/ 	.word	0x00000000
	.align		4
        /*000c*/ 	.word	0xfffffffe
	.align		4
        /*0010*/ 	.word	0x00000000
	.align		4
        /*0014*/ 	.word	0xfffffffd
	.align		4
        /*0018*/ 	.word	0x00000000
	.align		4
        /*001c*/ 	.word	0xfffffffc


//--------------------- .nv.constant4             --------------------------
	.section	.nv.constant4,"a",@progbits
	.align	8
	.align		8
.nv.constant4:
        /*0000*/ 	.dword	_$_str
	.align		8
        /*0008*/ 	.dword	_$_str_$_2


//--------------------- .text.triton_poi_fused__native_batch_norm_legit_no_training_relu_8 --------------------------
	.section	.text.triton_poi_fused__native_batch_norm_legit_no_training_relu_8,"ax",@progbits
	.sectionflags	@"SHF_BARRIERS=1"
	.align	128
        .global         triton_poi_fused__native_batch_norm_legit_no_training_relu_8
        .type           triton_poi_fused__native_batch_norm_legit_no_training_relu_8,@function
        .size           triton_poi_fused__native_batch_norm_legit_no_training_relu_8,(.L_x_1 - triton_poi_fused__native_batch_norm_legit_no_training_relu_8)
        .other          triton_poi_fused__native_batch_norm_legit_no_training_relu_8,@"STO_CUDA_ENTRY STV_DEFAULT"
triton_poi_fused__native_batch_norm_legit_no_training_relu_8:
.text.triton_poi_fused__native_batch_norm_legit_no_training_relu_8:
[----:B------:R-:W0:Y:S01]  /*0000*/  LDC R1, c[0x0][0x28] ;  /* 0x00000a00ff017b82 */ /* 0x000e220000000800 */
[----:B------:R-:W1:Y:S01]  /*0010*/  S2R R38, SR_TID.X ;  /* 0x0000000000267919 */ /* 0x000e620000002100 */
[----:B------:R-:W-:Y:S02]  /*0020*/  CS2R R28, SRZ ;  /* 0x00000000001c7805 */ /* 0x000fe4000001ff00 */
[----:B------:R-:W-:Y:S01]  /*0030*/  CS2R R30, SRZ ;  /* 0x00000000001e7805 */ /* 0x000fe2000001ff00 */
[----:B------:R-:W-:Y:S01]  /*0040*/  ULDC.64 UR6, c[0x0][0x208] ;  /* 0x0000820000067ab9 */ /* 0x000fe20000000a00 */
[----:B------:R-:W2:Y:S01]  /*0050*/  S2R R23, SR_CTAID.Y ;  /* 0x0000000000177919 */ /* 0x000ea20000002600 */
[----:B------:R-:W-:Y:S02]  /*0060*/  CS2R R12, SRZ ;  /* 0x00000000000c7805 */ /* 0x000fe4000001ff00 */
[----:B------:R-:W-:Y:S01]  /*0070*/  CS2R R14, SRZ ;  /* 0x00000000000e7805 */ /* 0x000fe2000001ff00 */
[----:B------:R-:W3:Y:S01]  /*0080*/  S2R R22, SR_CTAID.X ;  /* 0x0000000000167919 */ /* 0x000ee20000002500 */
[----:B------:R-:W4:Y:S01]  /*0090*/  S2UR UR5, SR_CgaCtaId ;  /* 0x00000000000579c3 */ /* 0x000f220000008800 */
[----:B------:R-:W-:-:S07]  /*00a0*/  UMOV UR4, 0x400 ;  /* 0x0000040000047882 */ /* 0x000fce0000000000 */
[----:B------:R-:W5:Y:S01]  /*00b0*/  LDC.64 R36, c[0x0][0x218] ;  /* 0x00008600ff247b82 */ /* 0x000f620000000a00 */
[----:B-1----:R-:W-:Y:S01]  /*00c0*/  IMAD.SHL.U32 R0, R38, 0x4, RZ ;  /* 0x0000000426007824 */ /* 0x002fe200078e00ff */
[----:B------:R-:W-:Y:S02]  /*00d0*/  SHF.R.U32.HI R8, RZ, 0x6, R38 ;  /* 0x00000006ff087819 */ /* 0x000fe40000011626 */
[--C-:B--2---:R-:W-:Y:S02]  /*00e0*/  SHF.R.S32.HI R3, RZ, 0x17, R23.reuse ;  /* 0x00000017ff037819 */ /* 0x104fe40000011417 */
[----:B------:R-:W-:Y:S02]  /*00f0*/  LOP3.LUT R2, R0, 0xfc, RZ, 0xc0, !PT ;  /* 0x000000fc00027812 */ /* 0x000fe400078ec0ff */
[----:B------:R-:W-:Y:S01]  /*0100*/  SGXT R0, R3, 0x1 ;  /* 0x000000010300781a */ /* 0x000fe20000000200 */
[----:B---3--:R-:W-:Y:S01]  /*0110*/  IMAD.SHL.U32 R22, R22, 0x10, RZ ;  /* 0x0000001016167824 */ /* 0x008fe200078e00ff */
[----:B------:R-:W-:-:S02]  /*0120*/  PRMT R5, R2, 0x6540, R23 ;  /* 0x0000654002057816 */ /* 0x000fc40000000017 */
[----:B------:R-:W1:Y:S02]  /*0130*/  LDC.64 R2, c[0x0][0x210] ;  /* 0x00008400ff027b82 */ /* 0x000e640000000a00 */
[----:B------:R-:W-:-:S04]  /*0140*/  LEA.HI R4, R0, R5, RZ, 0x8 ;  /* 0x0000000500047211 */ /* 0x000fc800078f40ff */
[----:B------:R-:W-:Y:S02]  /*0150*/  LOP3.LUT R6, R4, 0xffffff00, RZ, 0xc0, !PT ;  /* 0xffffff0004067812 */ /* 0x000fe400078ec0ff */
[----:B------:R-:W-:-:S03]  /*0160*/  SHF.R.S32.HI R4, RZ, 0x8, R4 ;  /* 0x00000008ff047819 */ /* 0x000fc60000011404 */
[----:B------:R-:W-:Y:S01]  /*0170*/  IMAD.IADD R7, R5, 0x1, -R6 ;  /* 0x0000000105077824 */ /* 0x000fe200078e0a06 */
[----:B------:R-:W-:-:S03]  /*0180*/  SGXT.U32 R5, R8, 0x2 ;  /* 0x000000020805781a */ /* 0x000fc60000000000 */
[----:B------:R-:W-:Y:S01]  /*0190*/  IMAD R17, R4, 0x3c100, R7 ;  /* 0x0003c10004117824 */ /* 0x000fe200078e0207 */
[----:B------:R-:W-:-:S04]  /*01a0*/  LOP3.LUT R5, R22, R5, RZ, 0xfc, !PT ;  /* 0x0000000516057212 */ /* 0x000fc800078efcff */
[C---:B------:R-:W-:Y:S01]  /*01b0*/  ISETP.GE.AND P0, PT, R5.reuse, 0x3c1, PT ;  /* 0x000003c10500780c */ /* 0x040fe20003f06270 */
[C---:B------:R-:W-:Y:S01]  /*01c0*/  IMAD R9, R5.reuse, 0x100, R17 ;  /* 0x0000010005097824 */ /* 0x040fe200078e0211 */
[C---:B------:R-:W-:Y:S02]  /*01d0*/  LOP3.LUT R4, R5.reuse, 0x4, RZ, 0xfc, !PT ;  /* 0x0000000405047812 */ /* 0x040fe400078efcff */
[----:B------:R-:W-:Y:S01]  /*01e0*/  LOP3.LUT R6, R5, 0x8, RZ, 0xfc, !PT ;  /* 0x0000000805067812 */ /* 0x000fe200078efcff */
[----:B-1----:R-:W-:Y:S01]  /*01f0*/  IMAD.WIDE R8, R9, 0x4, R2 ;  /* 0x0000000409087825 */ /* 0x002fe200078e0202 */
[----:B------:R-:W-:-:S03]  /*0200*/  ISETP.GE.AND P1, PT, R4, 0x3c1, PT ;  /* 0x000003c10400780c */ /* 0x000fc60003f26270 */
[----:B------:R-:W-:-:S04]  /*0210*/  IMAD R11, R4, 0x100, R17 ;  /* 0x00000100040b7824 */ /* 0x000fc800078e0211 */
[----:B------:R1:W2:Y:S01]  /*0220*/  @!P0 LDG.E.EL.128 R28, desc[UR6][R8.64] ;  /* 0x00000006081c8981 */ /* 0x0002a2000c2e1d00 */
[----:B------:R-:W-:-:S05]  /*0230*/  IMAD.WIDE R10, R11, 0x4, R2 ;  /* 0x000000040b0a7825 */ /* 0x000fca00078e0202 */
[----:B------:R3:W5:Y:S01]  /*0240*/  @!P1 LDG.E.EL.128 R12, desc[UR6][R10.64] ;  /* 0x000000060a0c9981 */ /* 0x000762000c2e1d00 */
[C---:B------:R-:W-:Y:S02]  /*0250*/  ISETP.GE.AND P0, PT, R6.reuse, 0x3c1, PT ;  /* 0x000003c10600780c */ /* 0x040fe40003f06270 */
[----:B------:R-:W-:Y:S01]  /*0260*/  LOP3.LUT R18, R5, 0xc, RZ, 0xfc, !PT ;  /* 0x0000000c05127812 */ /* 0x000fe200078efcff */
[--C-:B------:R-:W-:Y:S01]  /*0270*/  IMAD R19, R6, 0x100, R17.reuse ;  /* 0x0000010006137824 */ /* 0x100fe200078e0211 */
[----:B------:R-:W-:Y:S02]  /*0280*/  CS2R R4, SRZ ;  /* 0x0000000000047805 */ /* 0x000fe4000001ff00 */
[----:B------:R-:W-:Y:S01]  /*0290*/  CS2R R6, SRZ ;  /* 0x0000000000067805 */ /* 0x000fe2000001ff00 */
[----:B------:R-:W-:Y:S02]  /*02a0*/  IMAD R21, R18, 0x100, R17 ;  /* 0x0000010012157824 */ /* 0x000fe400078e0211 */
[----:B------:R-:W-:-:S05]  /*02b0*/  IMAD.WIDE R16, R19, 0x4, R2 ;  /* 0x0000000413107825 */ /* 0x000fca00078e0202 */
[----:B------:R4:W5:Y:S01]  /*02c0*/  @!P0 LDG.E.EL.128 R4, desc[UR6][R16.64] ;  /* 0x0000000610048981 */ /* 0x000962000c2e1d00 */
[----:B------:R-:W-:Y:S02]  /*02d0*/  ISETP.GE.AND P1, PT, R18, 0x3c1, PT ;  /* 0x000003c11200780c */ /* 0x000fe40003f26270 */
[----:B-1----:R-:W-:Y:S02]  /*02e0*/  CS2R R8, SRZ ;  /* 0x0000000000087805 */ /* 0x002fe4000001ff00 */
[----:B---3--:R-:W-:Y:S01]  /*02f0*/  CS2R R10, SRZ ;  /* 0x00000000000a7805 */ /* 0x008fe2000001ff00 */
[----:B------:R-:W-:Y:S01]  /*0300*/  IMAD.WIDE R18, R21, 0x4, R2 ;  /* 0x0000000415127825 */ /* 0x000fe200078e0202 */
[----:B------:R-:W-:Y:S01]  /*0310*/  SHF.R.U32.HI R20, RZ, 0x2, R38 ;  /* 0x00000002ff147819 */ /* 0x000fe20000011626 */
[----:B----4-:R-:W-:Y:S01]  /*0320*/  UPRMT UR4, UR5, 0x654, UR4 ;  /* 0x0000065405047896 */ /* 0x010fe20008000004 */
[C---:B------:R-:W-:Y:S01]  /*0330*/  PRMT R25, R38.reuse, 0x6540, R23 ;  /* 0x0000654026197816 */ /* 0x040fe20000000017 */
[----:B------:R-:W1:Y:S04]  /*0340*/  LDC.64 R2, c[0x0][0x220] ;  /* 0x00008800ff027b82 */ /* 0x000e680000000a00 */
[----:B------:R3:W4:Y:S01]  /*0350*/  @!P1 LDG.E.EL.128 R8, desc[UR6][R18.64] ;  /* 0x0000000612089981 */ /* 0x000722000c2e1d00 */
[----:B0-----:R-:W-:Y:S01]  /*0360*/  IMAD.SHL.U32 R16, R38, 0x10, RZ ;  /* 0x0000001026107824 */ /* 0x001fe200078e00ff */
[----:B------:R-:W-:-:S04]  /*0370*/  LOP3.LUT R21, R20, 0x30, RZ, 0xc0, !PT ;  /* 0x0000003014157812 */ /* 0x000fc800078ec0ff */
[----:B------:R-:W-:-:S04]  /*0380*/  LOP3.LUT R16, R16, 0xff0, RZ, 0xc0, !PT ;  /* 0x00000ff010107812 */ /* 0x000fc800078ec0ff */
[----:B------:R-:W-:Y:S02]  /*0390*/  IADD3 R27, R16, UR4, R21 ;  /* 0x00000004101b7c10 */ /* 0x000fe4000fffe015 */
[----:B------:R-:W-:Y:S02]  /*03a0*/  LEA.HI R17, R0, R25, RZ, 0x8 ;  /* 0x0000001900117211 */ /* 0x000fe400078f40ff */
[----:B---3--:R-:W-:Y:S02]  /*03b0*/  LOP3.LUT R19, R38, 0xff, RZ, 0xc0, !PT ;  /* 0x000000ff26137812 */ /* 0x008fe400078ec0ff */
[----:B------:R-:W-:Y:S02]  /*03c0*/  LOP3.LUT R18, R17, 0xffffff00, RZ, 0xc0, !PT ;  /* 0xffffff0011127812 */ /* 0x000fe400078ec0ff */
[----:B------:R-:W-:-:S03]  /*03d0*/  LEA R24, R19, UR4, 0x2 ;  /* 0x0000000413187c11 */ /* 0x000fc6000f8e10ff */
[----:B------:R-:W-:-:S04]  /*03e0*/  IMAD.IADD R25, R25, 0x1, -R18 ;  /* 0x0000000119197824 */ /* 0x000fc800078e0a12 */
[C---:B-1----:R-:W-:Y:S01]  /*03f0*/  IMAD.WIDE R2, R25.reuse, 0x4, R2 ;  /* 0x0000000419027825 */ /* 0x042fe200078e0202 */
[----:B--2---:R-:W-:Y:S01]  /*0400*/  STS.128 [R27], R28 ;  /* 0x0000001c1b007388 */ /* 0x004fe20000000c00 */
[----:B------:R-:W-:Y:S06]  /*0410*/  BAR.SYNC.DEFER_BLOCKING 0x0 ;  /* 0x0000000000007b1d */ /* 0x000fec0000010000 */
[----:B------:R-:W-:Y:S04]  /*0420*/  LDS R17, [R24] ;  /* 0x0000000018117984 */ /* 0x000fe80000000800 */
[----:B------:R-:W-:Y:S04]  /*0430*/  LDS R18, [R24+0x410] ;  /* 0x0004100018127984 */ /* 0x000fe80000000800 */
[----:B------:R-:W-:Y:S04]  /*0440*/  LDS R20, [R24+0x820] ;  /* 0x0008200018147984 */ /* 0x000fe80000000800 */
[----:B------:R-:W-:Y:S01]  /*0450*/  LDS R21, [R24+0xc30] ;  /* 0x000c300018157984 */ /* 0x000fe20000000800 */
[----:B------:R-:W-:Y:S06]  /*0460*/  BAR.SYNC.DEFER_BLOCKING 0x0 ;  /* 0x0000000000007b1d */ /* 0x000fec0000010000 */
[----:B-----5:R-:W-:Y:S02]  /*0470*/  STS.128 [R27], R12 ;  /* 0x0000000c1b007388 */ /* 0x020fe40000000c00 */
[----:B------:R-:W-:Y:S06]  /*0480*/  BAR.SYNC.DEFER_BLOCKING 0x0 ;  /* 0x0000000000007b1d */ /* 0x000fec0000010000 */
[----:B------:R-:W-:Y:S04]  /*0490*/  LDS R32, [R24] ;  /* 0x0000000018207984 */ /* 0x000fe80000000800 */
[----:B------:R-:W-:Y:S04]  /*04a0*/  LDS R26, [R24+0x410] ;  /* 0x00041000181a7984 */ /* 0x000fe80000000800 */
[----:B------:R-:W-:Y:S04]  /*04b0*/  LDS R28, [R24+0x820] ;  /* 0x00082000181c7984 */ /* 0x000fe80000000800 */
[----:B------:R-:W-:Y:S01]  /*04c0*/  LDS R30, [R24+0xc30] ;  /* 0x000c3000181e7984 */ /* 0x000fe20000000800 */
[----:B------:R-:W-:Y:S06]  /*04d0*/  BAR.SYNC.DEFER_BLOCKING 0x0 ;  /* 0x0000000000007b1d */ /* 0x000fec0000010000 */
[----:B------:R0:W-:Y:S02]  /*04e0*/  STS.128 [R27], R4 ;  /* 0x000000041b007388 */ /* 0x0001e40000000c00 */
[----:B------:R-:W-:Y:S08]  /*04f0*/  BAR.SYNC.DEFER_BLOCKING 0x0 ;  /* 0x0000000000007b1d */ /* 0x000ff00000010000 */
[----:B0-----:R-:W0:Y:S01]  /*0500*/  LDC.64 R4, c[0x0][0x230] ;  /* 0x00008c00ff047b82 */ /* 0x001e220000000a00 */
[----:B------:R-:W-:Y:S04]  /*0510*/  LDS R34, [R24] ;  /* 0x0000000018227984 */ /* 0x000fe80000000800 */
[----:B------:R-:W-:Y:S04]  /*0520*/  LDS R35, [R24+0x410] ;  /* 0x0004100018237984 */ /* 0x000fe80000000800 */
[----:B------:R-:W-:Y:S04]  /*0530*/  LDS R14, [R24+0x820] ;  /* 0x00082000180e7984 */ /* 0x000fe80000000800 */
[----:B------:R-:W1:Y:S01]  /*0540*/  LDS R12, [R24+0xc30] ;  /* 0x000c3000180c7984 */ /* 0x000e620000000800 */
[----:B------:R-:W-:Y:S06]  /*0550*/  BAR.SYNC.DEFER_BLOCKING 0x0 ;  /* 0x0000000000007b1d */ /* 0x000fec0000010000 */
[----:B----4-:R2:W-:Y:S02]  /*0560*/  STS.128 [R27], R8 ;  /* 0x000000081b007388 */ /* 0x0105e40000000c00 */
[----:B------:R-:W-:Y:S06]  /*0570*/  BAR.SYNC.DEFER_BLOCKING 0x0 ;  /* 0x0000000000007b1d */ /* 0x000fec0000010000 */
[----:B------:R3:W4:Y:S01]  /*0580*/  LDG.E.EL R2, desc[UR6][R2.64] ;  /* 0x0000000602027981 */ /* 0x000722000c2e1900 */
[----:B------:R-:W-:-:S02]  /*0590*/  IMAD.WIDE R6, R25, 0x4, R36 ;  /* 0x0000000419067825 */ /* 0x000fc400078e0224 */
[----:B------:R-:W5:Y:S03]  /*05a0*/  LDC.64 R36, c[0x0][0x228] ;  /* 0x00008a00ff247b82 */ /* 0x000f660000000a00 */
[----:B------:R0:W1:Y:S02]  /*05b0*/  LDG.E.EL R15, desc[UR6][R6.64] ;  /* 0x00000006060f7981 */ /* 0x000064000c2e1900 */
[----:B0-----:R-:W-:-:S05]  /*05c0*/  IMAD.WIDE R4, R25, 0x4, R4 ;  /* 0x0000000419047825 */ /* 0x001fca00078e0204 */
[----:B------:R0:W4:Y:S01]  /*05d0*/  LDG.E.EL R39, desc[UR6][R4.64] ;  /* 0x0000000604277981 */ /* 0x000122000c2e1900 */
[----:B-----5:R-:W-:-:S06]  /*05e0*/  IMAD.WIDE R36, R25, 0x4, R36 ;  /* 0x0000000419247825 */ /* 0x020fcc00078e0224 */
[----:B------:R5:W4:Y:S01]  /*05f0*/  LDG.E.EL R36, desc[UR6][R36.64] ;  /* 0x0000000624247981 */ /* 0x000b22000c2e1900 */
[----:B--2---:R-:W2:Y:S01]  /*0600*/  S2R R9, SR_TID.X ;  /* 0x0000000000097919 */ /* 0x004ea20000002100 */
[----:B------:R-:W-:-:S04]  /*0610*/  SHF.R.U32.HI R8, RZ, 0x4, R38 ;  /* 0x00000004ff087819 */ /* 0x000fc80000011626 */
[----:B------:R-:W-:-:S04]  /*0620*/  SGXT.U32 R8, R8, 0x4 ;  /* 0x000000040808781a */ /* 0x000fc80000000000 */
[----:B------:R-:W-:-:S04]  /*0630*/  PRMT R23, R8, 0x6540, R23 ;  /* 0x0000654008177816 */ /* 0x000fc80000000017 */
[C---:B------:R-:W-:Y:S02]  /*0640*/  LOP3.LUT R27, R23.reuse, 0xd0, RZ, 0xfc, !PT ;  /* 0x000000d0171b7812 */ /* 0x040fe400078efcff */
[----:B---3--:R-:W-:Y:S02]  /*0650*/  LOP3.LUT R3, R23, 0xe0, RZ, 0xfc, !PT ;  /* 0x000000e017037812 */ /* 0x008fe400078efcff */
[C---:B------:R-:W-:Y:S02]  /*0660*/  LEA.HI R25, R0.reuse, R27, RZ, 0x8 ;  /* 0x0000001b00197211 */ /* 0x040fe400078f40ff */
[----:B------:R-:W-:Y:S02]  /*0670*/  LEA.HI R31, R0, R3, RZ, 0x8 ;  /* 0x00000003001f7211 */ /* 0x000fe400078f40ff */
[----:B------:R-:W-:Y:S02]  /*0680*/  LOP3.LUT R6, R25, 0xffffff00, RZ, 0xc0, !PT ;  /* 0xffffff0019067812 */ /* 0x000fe400078ec0ff */
[----:B------:R-:W-:-:S02]  /*0690*/  LOP3.LUT R11, R23, 0xb0, RZ, 0xfc, !PT ;  /* 0x000000b0170b7812 */ /* 0x000fc400078efcff */
[----:B------:R-:W-:Y:S01]  /*06a0*/  LOP3.LUT R29, R23, 0xc0, RZ, 0xfc, !PT ;  /* 0x000000c0171d7812 */ /* 0x000fe200078efcff */
[----:B------:R-:W-:Y:S01]  /*06b0*/  IMAD.IADD R27, R27, 0x1, -R6 ;  /* 0x000000011b1b7824 */ /* 0x000fe200078e0a06 */
[----:B0-----:R-:W-:Y:S02]  /*06c0*/  LOP3.LUT R4, R31, 0xffffff00, RZ, 0xc0, !PT ;  /* 0xffffff001f047812 */ /* 0x001fe400078ec0ff */
[C---:B------:R-:W-:Y:S02]  /*06d0*/  LEA.HI R6, R0.reuse, R11, RZ, 0x8 ;  /* 0x0000000b00067211 */ /* 0x040fe400078f40ff */
[----:B------:R-:W-:Y:S01]  /*06e0*/  LEA.HI R13, R0, R29, RZ, 0x8 ;  /* 0x0000001d000d7211 */ /* 0x000fe200078f40ff */
[----:B------:R-:W-:Y:S01]  /*06f0*/  IMAD.IADD R5, R3, 0x1, -R4 ;  /* 0x0000000103057824 */ /* 0x000fe200078e0a04 */
[----:B--2---:R-:W-:Y:S02]  /*0700*/  LOP3.LUT R22, R22, 0xf, R9, 0xf8, !PT ;  /* 0x0000000f16167812 */ /* 0x004fe400078ef809 */
[----:B------:R-:W-:-:S02]  /*0710*/  LOP3.LUT R9, R23, 0xa0, RZ, 0xfc, !PT ;  /* 0x000000a017097812 */ /* 0x000fc400078efcff */
[----:B------:R-:W-:Y:S02]  /*0720*/  LOP3.LUT R4, R6, 0xffffff00, RZ, 0xc0, !PT ;  /* 0xffffff0006047812 */ /* 0x000fe400078ec0ff */
[----:B------:R-:W-:Y:S02]  /*0730*/  LOP3.LUT R8, R13, 0xffffff00, RZ, 0xc0, !PT ;  /* 0xffffff000d087812 */ /* 0x000fe400078ec0ff */
[C---:B------:R-:W-:Y:S02]  /*0740*/  LOP3.LUT R3, R23.reuse, 0x80, RZ, 0xfc, !PT ;  /* 0x0000008017037812 */ /* 0x040fe400078efcff */
[----:B------:R-:W-:Y:S02]  /*0750*/  LOP3.LUT R7, R23, 0x90, RZ, 0xfc, !PT ;  /* 0x0000009017077812 */ /* 0x000fe400078efcff */
[C---:B------:R-:W-:Y:S01]  /*0760*/  LEA.HI R10, R0.reuse, R9, RZ, 0x8 ;  /* 0x00000009000a7211 */ /* 0x040fe200078f40ff */
[----:B------:R-:W-:Y:S01]  /*0770*/  IMAD.IADD R11, R11, 0x1, -R4 ;  /* 0x000000010b0b7824 */ /* 0x000fe200078e0a04 */
[C---:B------:R-:W-:Y:S01]  /*0780*/  LEA.HI R4, R0.reuse, R3, RZ, 0x8 ;  /* 0x0000000300047211 */ /* 0x040fe200078f40ff */
[----:B------:R-:W-:Y:S01]  /*0790*/  IMAD.IADD R29, R29, 0x1, -R8 ;  /* 0x000000011d1d7824 */ /* 0x000fe200078e0a08 */
[----:B------:R-:W-:-:S02]  /*07a0*/  LEA.HI R8, R0, R7, RZ, 0x8 ;  /* 0x0000000700087211 */ /* 0x000fc400078f40ff */
[----:B------:R-:W-:Y:S02]  /*07b0*/  LOP3.LUT R38, R10, 0xffffff00, RZ, 0xc0, !PT ;  /* 0xffffff000a267812 */ /* 0x000fe400078ec0ff */
[----:B------:R-:W-:Y:S02]  /*07c0*/  LEA.HI R33, R0, R23, RZ, 0x8 ;  /* 0x0000001700217211 */ /* 0x000fe400078f40ff */
[----:B------:R-:W-:Y:S01]  /*07d0*/  LOP3.LUT R42, R4, 0xffffff00, RZ, 0xc0, !PT ;  /* 0xffffff00042a7812 */ /* 0x000fe200078ec0ff */
[----:B------:R-:W-:Y:S01]  /*07e0*/  IMAD.IADD R9, R9, 0x1, -R38 ;  /* 0x0000000109097824 */ /* 0x000fe200078e0a26 */
[----:B------:R-:W-:Y:S02]  /*07f0*/  LOP3.LUT R40, R8, 0xffffff00, RZ, 0xc0, !PT ;  /* 0xffffff0008287812 */ /* 0x000fe400078ec0ff */
[----:B------:R-:W-:Y:S01]  /*0800*/  LOP3.LUT R38, R33, 0xffffff00, RZ, 0xc0, !PT ;  /* 0xffffff0021267812 */ /* 0x000fe200078ec0ff */
[----:B------:R-:W-:Y:S01]  /*0810*/  IMAD.IADD R3, R3, 0x1, -R42 ;  /* 0x0000000103037824 */ /* 0x000fe200078e0a2a */
[----:B------:R-:W-:Y:S01]  /*0820*/  SHF.R.S32.HI R31, RZ, 0x8, R31 ;  /* 0x00000008ff1f7819 */ /* 0x000fe2000001141f */
[----:B------:R-:W-:Y:S01]  /*0830*/  IMAD.IADD R7, R7, 0x1, -R40 ;  /* 0x0000000107077824 */ /* 0x000fe200078e0a28 */
[----:B------:R-:W-:Y:S01]  /*0840*/  SHF.R.S32.HI R25, RZ, 0x8, R25 ;  /* 0x00000008ff197819 */ /* 0x000fe20000011419 */
[--C-:B------:R-:W-:Y:S01]  /*0850*/  IMAD R44, R5, 0x3c1, R22.reuse ;  /* 0x000003c1052c7824 */ /* 0x100fe200078e0216 */
[----:B------:R-:W-:Y:S01]  /*0860*/  SHF.R.S32.HI R13, RZ, 0x8, R13 ;  /* 0x00000008ff0d7819 */ /* 0x000fe2000001140d */
[----:B------:R-:W-:-:S02]  /*0870*/  IMAD R42, R27, 0x3c1, R22 ;  /* 0x000003c11b2a7824 */ /* 0x000fc400078e0216 */
[----:B------:R-:W-:Y:S02]  /*0880*/  IMAD R40, R29, 0x3c1, R22 ;  /* 0x000003c11d287824 */ /* 0x000fe400078e0216 */
[----:B-----5:R-:W-:Y:S01]  /*0890*/  IMAD.IADD R37, R23, 0x1, -R38 ;  /* 0x0000000117257824 */ /* 0x020fe200078e0a26 */
[----:B------:R-:W-:Y:S01]  /*08a0*/  SHF.R.S32.HI R33, RZ, 0x8, R33 ;  /* 0x00000008ff217819 */ /* 0x000fe20000011421 */
[----:B------:R-:W-:Y:S02]  /*08b0*/  IMAD R27, R31, 0xf0400, R44 ;  /* 0x000f04001f1b7824 */ /* 0x000fe400078e022c */
[----:B------:R-:W-:Y:S01]  /*08c0*/  IMAD R29, R25, 0xf0400, R42 ;  /* 0x000f0400191d7824 */ /* 0x000fe200078e022a */
[----:B------:R-:W-:Y:S01]  /*08d0*/  SHF.R.S32.HI R25, RZ, 0x8, R6 ;  /* 0x00000008ff197819 */ /* 0x000fe20000011406 */
[----:B------:R-:W-:Y:S01]  /*08e0*/  IMAD R31, R13, 0xf0400, R40 ;  /* 0x000f04000d1f7824 */ /* 0x000fe200078e0228 */
[----:B------:R-:W-:Y:S01]  /*08f0*/  SHF.R.S32.HI R13, RZ, 0x8, R8 ;  /* 0x00000008ff0d7819 */ /* 0x000fe20000011408 */
[----:B------:R-:W-:-:S02]  /*0900*/  IMAD R38, R37, 0x3c1, R22 ;  /* 0x000003c125267824 */ /* 0x000fc400078e0216 */
[----:B------:R-:W-:Y:S02]  /*0910*/  IMAD R6, R7, 0x3c1, R22 ;  /* 0x000003c107067824 */ /* 0x000fe400078e0216 */
[----:B------:R-:W-:Y:S01]  /*0920*/  IMAD R5, R33, 0xf0400, R38 ;  /* 0x000f040021057824 */ /* 0x000fe200078e0226 */
[----:B------:R-:W-:Y:S01]  /*0930*/  SHF.R.S32.HI R33, RZ, 0x8, R10 ;  /* 0x00000008ff217819 */ /* 0x000fe2000001140a */
[----:B------:R-:W-:Y:S01]  /*0940*/  IMAD R13, R13, 0xf0400, R6 ;  /* 0x000f04000d0d7824 */ /* 0x000fe200078e0206 */
[----:B------:R-:W-:Y:S01]  /*0950*/  LOP3.LUT R7, R23, 0x70, RZ, 0xfc, !PT ;  /* 0x0000007017077812 */ /* 0x000fe200078efcff */
[--C-:B------:R-:W-:Y:S01]  /*0960*/  IMAD R10, R11, 0x3c1, R22.reuse ;  /* 0x000003c10b0a7824 */ /* 0x100fe200078e0216 */
[----:B------:R-:W0:Y:S01]  /*0970*/  LDS R6, [R24+0x820] ;  /* 0x0008200018067984 */ /* 0x000e220000000800 */
[----:B------:R-:W-:Y:S01]  /*0980*/  IMAD R8, R9, 0x3c1, R22 ;  /* 0x000003c109087824 */ /* 0x000fe200078e0216 */
[----:B------:R-:W-:Y:S01]  /*0990*/  SHF.R.S32.HI R11, RZ, 0x8, R4 ;  /* 0x00000008ff0b7819 */ /* 0x000fe20000011404 */
[----:B------:R-:W-:Y:S01]  /*09a0*/  IMAD R4, R3, 0x3c1, R22 ;  /* 0x000003c103047824 */ /* 0x000fe200078e0216 */
[----:B------:R-:W-:Y:S01]  /*09b0*/  LOP3.LUT R9, R23, 0x60, RZ, 0xfc, !PT ;  /* 0x0000006017097812 */ /* 0x000fe200078efcff */
[----:B------:R-:W-:Y:S01]  /*09c0*/  IMAD R25, R25, 0xf0400, R10 ;  /* 0x000f040019197824 */ /* 0x000fe200078e020a */
[C---:B------:R-:W-:Y:S01]  /*09d0*/  LEA.HI R3, R0.reuse, R7, RZ, 0x8 ;  /* 0x0000000700037211 */ /* 0x040fe200078f40ff */
[----:B------:R-:W-:Y:S01]  /*09e0*/  IMAD R33, R33, 0xf0400, R8 ;  /* 0x000f040021217824 */ /* 0x000fe200078e0208 */
[----:B------:R-:W-:Y:S01]  /*09f0*/  LDS R10, [R24+0x410] ;  /* 0x00041000180a7984 */ /* 0x000fe20000000800 */
[----:B------:R-:W-:Y:S01]  /*0a00*/  IMAD R11, R11, 0xf0400, R4 ;  /* 0x000f04000b0b7824 */ /* 0x000fe200078e0204 */
[----:B------:R-:W-:-:S02]  /*0a10*/  LEA.HI R4, R0, R9, RZ, 0x8 ;  /* 0x0000000900047211 */ /* 0x000fc400078f40ff */
[----:B------:R-:W2:Y:S01]  /*0a20*/  LDS R8, [R24] ;  /* 0x0000000018087984 */ /* 0x000ea20000000800 */
[----:B------:R-:W-:-:S03]  /*0a30*/  LOP3.LUT R40, R3, 0xffffff00, RZ, 0xc0, !PT ;  /* 0xffffff0003287812 */ /* 0x000fc600078ec0ff */
[----:B------:R-:W3:Y:S01]  /*0a40*/  LDS R38, [R24+0xc30] ;  /* 0x000c300018267984 */ /* 0x000ee20000000800 */
[----:B------:R-:W-:Y:S01]  /*0a50*/  LOP3.LUT R42, R23, 0x60, RZ, 0xfc, !PT ;  /* 0x00000060172a7812 */ /* 0x000fe200078efcff */
[----:B------:R-:W-:Y:S01]  /*0a60*/  IMAD.IADD R37, R7, 0x1, -R40 ;  /* 0x0000000107257824 */ /* 0x000fe200078e0a28 */
[----:B------:R-:W-:Y:S01]  /*0a70*/  LOP3.LUT R9, R4, 0xffffff00, RZ, 0xc0, !PT ;  /* 0xffffff0004097812 */ /* 0x000fe200078ec0ff */
[----:B------:R-:W-:-:S04]  /*0a80*/  IMAD.MOV.U32 R7, RZ, RZ, 0x3e800000 ;  /* 0x3e800000ff077424 */ /* 0x000fc800078e00ff */
[----:B------:R-:W-:Y:S01]  /*0a90*/  IMAD.IADD R41, R42, 0x1, -R9 ;  /* 0x000000012a297824 */ /* 0x000fe200078e0a09 */
[----:B------:R-:W-:Y:S02]  /*0aa0*/  SHF.R.S32.HI R9, RZ, 0x8, R3 ;  /* 0x00000008ff097819 */ /* 0x000fe40000011403 */
[----:B------:R-:W-:Y:S01]  /*0ab0*/  LEA.HI R43, R16, UR4, RZ, 0x1e ;  /* 0x00000004102b7c11 */ /* 0x000fe2000f8ff0ff */
[--C-:B------:R-:W-:Y:S02]  /*0ac0*/  IMAD R40, R41, 0x3c1, R22.reuse ;  /* 0x000003c129287824 */ /* 0x100fe400078e0216 */
[----:B------:R-:W-:-:S04]  /*0ad0*/  IMAD R42, R37, 0x3c1, R22 ;  /* 0x000003c1252a7824 */ /* 0x000fc800078e0216 */
[----:B------:R-:W-:Y:S02]  /*0ae0*/  IMAD R9, R9, 0xf0400, R42 ;  /* 0x000f040009097824 */ /* 0x000fe400078e022a */
[----:B----4-:R-:W-:-:S06]  /*0af0*/  FADD R2, R2, 9.9999997473787516356e-06 ;  /* 0x3727c5ac02027421 */ /* 0x010fcc0000000000 */
[----:B------:R-:W4:Y:S02]  /*0b00*/  MUFU.SQRT R2, R2 ;  /* 0x0000000200027308 */ /* 0x000f240000002000 */
[C---:B----4-:R-:W-:Y:S02]  /*0b10*/  FSETP.GT.AND P0, PT, R2.reuse, 8.50705917302346158658e+37, PT ;  /* 0x7e8000000200780b */ /* 0x050fe40003f04000 */
[----:B------:R-:W-:-:S11]  /*0b20*/  FSETP.GEU.AND P1, PT, R2, 1.175494350822287508e-38, PT ;  /* 0x008000000200780b */ /* 0x000fd60003f2e000 */
[----:B------:R-:W-:-:S04]  /*0b30*/  @P0 FMUL R2, R2, 0.25 ;  /* 0x3e80000002020820 */ /* 0x000fc80000400000 */
[----:B------:R-:W-:-:S06]  /*0b40*/  @!P1 FMUL R2, R2, 16777216 ;  /* 0x4b80000002029820 */ /* 0x000fcc0000400000 */
[----:B------:R-:W4:Y:S01]  /*0b50*/  MUFU.RCP R2, R2 ;  /* 0x0000000200027308 */ /* 0x000f220000001000 */
[----:B------:R-:W-:Y:S02]  /*0b60*/  FSEL R3, R7, 1, P0 ;  /* 0x3f80000007037808 */ /* 0x000fe40000000000 */
[----:B------:R-:W-:Y:S01]  /*0b70*/  SHF.R.S32.HI R7, RZ, 0x8, R4 ;  /* 0x00000008ff077819 */ /* 0x000fe20000011404 */
[----:B------:R-:W-:Y:S02]  /*0b80*/  IMAD R4, R16, 0x4, R43 ;  /* 0x0000000410047824 */ /* 0x000fe400078e022b */
[----:B------:R-:W-:Y:S01]  /*0b90*/  @!P1 FMUL R3, R3, 16777216 ;  /* 0x4b80000003039820 */ /* 0x000fe20000400000 */
[--C-:B-1----:R-:W-:Y:S01]  /*0ba0*/  FADD R16, R12, -R15.reuse ;  /* 0x8000000f0c107221 */ /* 0x102fe20000000000 */
[--C-:B------:R-:W-:Y:S01]  /*0bb0*/  FADD R30, R30, -R15.reuse ;  /* 0x8000000f1e1e7221 */ /* 0x100fe20000000000 */
[----:B------:R-:W1:Y:S01]  /*0bc0*/  S2R R12, SR_TID.X ;  /* 0x00000000000c7919 */ /* 0x000e620000002100 */
[--C-:B------:R-:W-:Y:S01]  /*0bd0*/  FADD R21, R21, -R15.reuse ;  /* 0x8000000f15157221 */ /* 0x100fe20000000000 */
[----:B----4-:R-:W-:Y:S01]  /*0be0*/  FMUL R2, R2, R3 ;  /* 0x0000000302027220 */ /* 0x010fe20000400000 */
[--C-:B------:R-:W-:Y:S01]  /*0bf0*/  FADD R41, R32, -R15.reuse ;  /* 0x8000000f20297221 */ /* 0x100fe20000000000 */
[--C-:B------:R-:W-:Y:S01]  /*0c00*/  FADD R43, R26, -R15.reuse ;  /* 0x8000000f1a2b7221 */ /* 0x100fe20000000000 */
[----:B------:R-:W-:Y:S01]  /*0c10*/  FADD R45, R28, -R15 ;  /* 0x8000000f1c2d7221 */ /* 0x000fe20000000000 */
[----:B------:R-:W-:Y:S01]  /*0c20*/  FMUL R30, R2, R30 ;  /* 0x0000001e021e7220 */ /* 0x000fe20000400000 */
[----:B------:R-:W-:-:S02]  /*0c30*/  IMAD R7, R7, 0xf0400, R40 ;  /* 0x000f040007077824 */ /* 0x000fc400078e0228 */
[C---:B------:R-:W-:Y:S01]  /*0c40*/  FMUL R28, R2.reuse, R43 ;  /* 0x0000002b021c7220 */ /* 0x040fe20000400000 */
[----:B------:R-:W-:Y:S01]  /*0c50*/  FMUL R26, R2, R45 ;  /* 0x0000002d021a7220 */ /* 0x000fe20000400000 */
[----:B------:R-:W-:Y:S01]  /*0c60*/  FFMA R30, R36, R30, R39 ;  /* 0x0000001e241e7223 */ /* 0x000fe20000000027 */
[C---:B------:R-:W-:Y:S01]  /*0c70*/  FMUL R40, R2.reuse, R41 ;  /* 0x0000002902287220 */ /* 0x040fe20000400000 */
[----:B------:R-:W-:Y:S01]  /*0c80*/  FMUL R44, R2, R21 ;  /* 0x00000015022c7220 */ /* 0x000fe20000400000 */
[--C-:B------:R-:W-:Y:S01]  /*0c90*/  FADD R37, R20, -R15.reuse ;  /* 0x8000000f14257221 */ /* 0x100fe20000000000 */
[--C-:B------:R-:W-:Y:S01]  /*0ca0*/  FADD R20, R35, -R15.reuse ;  /* 0x8000000f23147221 */ /* 0x100fe20000000000 */
[----:B0-----:R-:W-:Y:S01]  /*0cb0*/  FADD R35, R6, -R15 ;  /* 0x8000000f06237221 */ /* 0x001fe20000000000 */
[C-C-:B------:R-:W-:Y:S01]  /*0cc0*/  FFMA R44, R36.reuse, R44, R39.reuse ;  /* 0x0000002c242c7223 */ /* 0x140fe20000000027 */
[C-C-:B------:R-:W-:Y:S01]  /*0cd0*/  FFMA R40, R36.reuse, R40, R39.reuse ;  /* 0x0000002824287223 */ /* 0x140fe20000000027 */
[C-C-:B------:R-:W-:Y:S01]  /*0ce0*/  FFMA R28, R36.reuse, R28, R39.reuse ;  /* 0x0000001c241c7223 */ /* 0x140fe20000000027 */
[----:B------:R-:W-:Y:S01]  /*0cf0*/  FFMA R26, R36, R26, R39 ;  /* 0x0000001a241a7223 */ /* 0x000fe20000000027 */
[----:B------:R-:W-:Y:S01]  /*0d00*/  FSETP.GEU.AND P1, PT, R30, RZ, PT ;  /* 0x000000ff1e00720b */ /* 0x000fe20003f2e000 */
[----:B------:R-:W-:Y:S01]  /*0d10*/  FMUL R32, R2, R35 ;  /* 0x0000002302207220 */ /* 0x000fe20000400000 */
[--C-:B------:R-:W-:Y:S01]  /*0d20*/  FADD R3, R18, -R15.reuse ;  /* 0x8000000f12037221 */ /* 0x100fe20000000000 */
[--C-:B------:R-:W-:Y:S01]  /*0d30*/  FADD R14, R14, -R15.reuse ;  /* 0x8000000f0e0e7221 */ /* 0x100fe20000000000 */
[----:B------:R-:W-:Y:S01]  /*0d40*/  FSEL R35, R30, RZ, P1 ;  /* 0x000000ff1e237208 */ /* 0x000fe20000800000 */
[----:B------:R-:W-:Y:S01]  /*0d50*/  BAR.SYNC.DEFER_BLOCKING 0x0 ;  /* 0x0000000000007b1d */ /* 0x000fe20000010000 */
[--C-:B------:R-:W-:Y:S01]  /*0d60*/  FADD R17, R17, -R15.reuse ;  /* 0x8000000f11117221 */ /* 0x100fe20000000000 */
[--C-:B------:R-:W-:Y:S01]  /*0d70*/  FADD R34, R34, -R15.reuse ;  /* 0x8000000f22227221 */ /* 0x100fe20000000000 */
[--C-:B--2---:R-:W-:Y:S01]  /*0d80*/  FADD R18, R8, -R15.reuse ;  /* 0x8000000f08127221 */ /* 0x104fe20000000000 */
[--C-:B------:R-:W-:Y:S01]  /*0d90*/  FADD R10, R10, -R15.reuse ;  /* 0x8000000f0a0a7221 */ /* 0x100fe20000000000 */
[----:B------:R-:W-:Y:S01]  /*0da0*/  FSETP.GEU.AND P0, PT, R26, RZ, PT ;  /* 0x000000ff1a00720b */ /* 0x000fe20003f0e000 */
[----:B---3--:R-:W-:Y:S01]  /*0db0*/  FADD R15, R38, -R15 ;  /* 0x8000000f260f7221 */ /* 0x008fe20000000000 */
[----:B------:R-:W-:-:S02]  /*0dc0*/  FSETP.GEU.AND P1, PT, R28, RZ, PT ;  /* 0x000000ff1c00720b */ /* 0x000fc40003f2e000 */
[----:B------:R-:W-:Y:S02]  /*0dd0*/  FSETP.GEU.AND P2, PT, R40, RZ, PT ;  /* 0x000000ff2800720b */ /* 0x000fe40003f4e000 */
[----:B------:R-:W-:Y:S01]  /*0de0*/  FSETP.GEU.AND P3, PT, R44, RZ, PT ;  /* 0x000000ff2c00720b */ /* 0x000fe20003f6e000 */
[C---:B------:R-:W-:Y:S01]  /*0df0*/  FMUL R6, R2.reuse, R20 ;  /* 0x0000001402067220 */ /* 0x040fe20000400000 */
[C---:B------:R-:W-:Y:S01]  /*0e00*/  FMUL R8, R2.reuse, R14 ;  /* 0x0000000e02087220 */ /* 0x040fe20000400000 */
[C---:B------:R-:W-:Y:S01]  /*0e10*/  FMUL R20, R2.reuse, R37 ;  /* 0x0000002502147220 */ /* 0x040fe20000400000 */
[C---:B------:R-:W-:Y:S01]  /*0e20*/  FMUL R14, R2.reuse, R34 ;  /* 0x00000022020e7220 */ /* 0x040fe20000400000 */
[----:B------:R-:W-:Y:S01]  /*0e30*/  FMUL R3, R2, R3 ;  /* 0x0000000302037220 */ /* 0x000fe20000400000 */
[----:B------:R-:W-:Y:S01]  /*0e40*/  FSEL R37, R26, RZ, P0 ;  /* 0x000000ff1a257208 */ /* 0x000fe20000000000 */
[----:B------:R-:W-:Y:S01]  /*0e50*/  FMUL R16, R2, R16 ;  /* 0x0000001002107220 */ /* 0x000fe20000400000 */
[----:B------:R-:W-:Y:S01]  /*0e60*/  FSEL R41, R28, RZ, P1 ;  /* 0x000000ff1c297208 */ /* 0x000fe20000800000 */
[----:B------:R-:W-:Y:S01]  /*0e70*/  FMUL R17, R2, R17 ;  /* 0x0000001102117220 */ /* 0x000fe20000400000 */
[----:B------:R-:W-:Y:S01]  /*0e80*/  FSEL R43, R40, RZ, P2 ;  /* 0x000000ff282b7208 */ /* 0x000fe20001000000 */
[----:B------:R-:W-:Y:S01]  /*0e90*/  FMUL R38, R2, R18 ;  /* 0x0000001202267220 */ /* 0x000fe20000400000 */
[----:B------:R-:W-:Y:S01]  /*0ea0*/  FSEL R21, R44, RZ, P3 ;  /* 0x000000ff2c157208 */ /* 0x000fe20001800000 */
[C---:B------:R-:W-:Y:S01]  /*0eb0*/  FMUL R34, R2.reuse, R10 ;  /* 0x0000000a02227220 */ /* 0x040fe20000400000 */
[----:B------:R-:W-:Y:S01]  /*0ec0*/  FMUL R42, R2, R15 ;  /* 0x0000000f022a7220 */ /* 0x000fe20000400000 */
[C-C-:B------:R-:W-:Y:S01]  /*0ed0*/  FFMA R18, R36.reuse, R3, R39.reuse ;  /* 0x0000000324127223 */ /* 0x140fe20000000027 */
        /* <DEDUP_REMOVED lines=9> */
[----:B------:R-:W-:Y:S01]  /*0f70*/  FFMA R8, R36, R42, R39 ;  /* 0x0000002a24087223 */ /* 0x000fe20000000027 */
[----:B------:R0:W-:Y:S01]  /*0f80*/  STS [R4+0x1c], R35 ;  /* 0x00001c2304007388 */ /* 0x0001e20000000800 */
[----:B------:R-:W-:-:S02]  /*0f90*/  LOP3.LUT R40, R19, 0x100, RZ, 0xfc, !PT ;  /* 0x0000010013287812 */ /* 0x000fc400078efcff */
[C---:B------:R-:W-:Y:S01]  /*0fa0*/  LOP3.LUT R38, R19.reuse, 0x200, RZ, 0xfc, !PT ;  /* 0x0000020013267812 */ /* 0x040fe200078efcff */
[----:B------:R2:W-:Y:S01]  /*0fb0*/  STS [R4+0x18], R37 ;  /* 0x0000182504007388 */ /* 0x0005e20000000800 */
[C---:B------:R-:W-:Y:S02]  /*0fc0*/  LOP3.LUT R36, R19.reuse, 0x300, RZ, 0xfc, !PT ;  /* 0x0000030013247812 */ /* 0x040fe400078efcff */
[C---:B------:R-:W-:Y:S01]  /*0fd0*/  LOP3.LUT R45, R19.reuse, 0x400, RZ, 0xfc, !PT ;  /* 0x00000400132d7812 */ /* 0x040fe200078efcff */
[----:B------:R3:W-:Y:S01]  /*0fe0*/  STS [R4+0x14], R41 ;  /* 0x0000142904007388 */ /* 0x0007e20000000800 */
[C---:B------:R-:W-:Y:S02]  /*0ff0*/  LOP3.LUT R39, R19.reuse, 0x700, RZ, 0xfc, !PT ;  /* 0x0000070013277812 */ /* 0x040fe400078efcff */
[C---:B0-----:R-:W-:Y:S01]  /*1000*/  LOP3.LUT R35, R19.reuse, 0x500, RZ, 0xfc, !PT ;  /* 0x0000050013237812 */ /* 0x041fe200078efcff */
[----:B------:R0:W-:Y:S01]  /*1010*/  STS [R4+0x10], R43 ;  /* 0x0000102b04007388 */ /* 0x0001e20000000800 */
[----:B------:R-:W-:-:S02]  /*1020*/  LOP3.LUT R26, R19, 0xa00, RZ, 0xfc, !PT ;  /* 0x00000a00131a7812 */ /* 0x000fc400078efcff */
[C---:B--2---:R-:W-:Y:S01]  /*1030*/  LOP3.LUT R37, R19.reuse, 0x600, RZ, 0xfc, !PT ;  /* 0x0000060013257812 */ /* 0x044fe200078efcff */
[----:B------:R2:W-:Y:S01]  /*1040*/  STS [R4+0xc], R21 ;  /* 0x00000c1504007388 */ /* 0x0005e20000000800 */
[C---:B------:R-:W-:Y:S02]  /*1050*/  LOP3.LUT R28, R19.reuse, 0xb00, RZ, 0xfc, !PT ;  /* 0x00000b00131c7812 */ /* 0x040fe400078efcff */
[C---:B---3--:R-:W-:Y:S02]  /*1060*/  LOP3.LUT R41, R19.reuse, 0x800, RZ, 0xfc, !PT ;  /* 0x0000080013297812 */ /* 0x048fe400078efcff */
[C---:B------:R-:W-:Y:S02]  /*1070*/  LOP3.LUT R30, R19.reuse, 0xc00, RZ, 0xfc, !PT ;  /* 0x00000c00131e7812 */ /* 0x040fe400078efcff */
[C---:B0-----:R-:W-:Y:S02]  /*1080*/  LOP3.LUT R43, R19.reuse, 0x900, RZ, 0xfc, !PT ;  /* 0x00000900132b7812 */ /* 0x041fe400078efcff */
[----:B------:R-:W-:-:S02]  /*1090*/  LOP3.LUT R32, R19, 0xd00, RZ, 0xfc, !PT ;  /* 0x00000d0013207812 */ /* 0x000fc400078efcff */
[C---:B--2---:R-:W-:Y:S02]  /*10a0*/  LOP3.LUT R21, R19.reuse, 0xe00, RZ, 0xfc, !PT ;  /* 0x00000e0013157812 */ /* 0x044fe400078efcff */
[----:B------:R-:W-:Y:S02]  /*10b0*/  LOP3.LUT R19, R19, 0xf00, RZ, 0xfc, !PT ;  /* 0x00000f0013137812 */ /* 0x000fe400078efcff */
[----:B-1----:R-:W-:Y:S02]  /*10c0*/  SHF.R.U32.HI R12, RZ, 0x2, R12 ;  /* 0x00000002ff0c7819 */ /* 0x002fe4000001160c */
[----:B------:R-:W-:Y:S02]  /*10d0*/  SHF.R.U32.HI R40, RZ, 0x2, R40 ;  /* 0x00000002ff287819 */ /* 0x000fe40000011628 */
[----:B------:R-:W-:Y:S02]  /*10e0*/  SHF.R.U32.HI R38, RZ, 0x2, R38 ;  /* 0x00000002ff267819 */ /* 0x000fe40000011626 */
[----:B------:R-:W-:-:S02]  /*10f0*/  SHF.R.U32.HI R36, RZ, 0x2, R36 ;  /* 0x00000002ff247819 */ /* 0x000fc40000011624 */
[----:B------:R-:W-:Y:S02]  /*1100*/  SHF.R.U32.HI R45, RZ, 0x2, R45 ;  /* 0x00000002ff2d7819 */ /* 0x000fe4000001162d */
[----:B------:R-:W-:Y:S02]  /*1110*/  SHF.R.U32.HI R35, RZ, 0x2, R35 ;  /* 0x00000002ff237819 */ /* 0x000fe40000011623 */
[----:B------:R-:W-:Y:S02]  /*1120*/  SHF.R.U32.HI R37, RZ, 0x2, R37 ;  /* 0x00000002ff257819 */ /* 0x000fe40000011625 */
        /* <DEDUP_REMOVED lines=9> */
[----:B------:R-:W-:Y:S02]  /*11c0*/  FSETP.GEU.AND P0, PT, R20, RZ, PT ;  /* 0x000000ff1400720b */ /* 0x000fe40003f0e000 */
[----:B------:R-:W-:Y:S02]  /*11d0*/  FSETP.GEU.AND P1, PT, R18, RZ, PT ;  /* 0x000000ff1200720b */ /* 0x000fe40003f2e000 */
[----:B------:R-:W-:Y:S02]  /*11e0*/  LOP3.LUT R12, R12, 0x3c, RZ, 0xc0, !PT ;  /* 0x0000003c0c0c7812 */ /* 0x000fe400078ec0ff */
[----:B------:R-:W-:Y:S02]  /*11f0*/  LOP3.LUT R40, R40, 0x7c, RZ, 0xc0, !PT ;  /* 0x0000007c28287812 */ /* 0x000fe400078ec0ff */
[----:B------:R-:W-:Y:S02]  /*1200*/  LOP3.LUT R38, R38, 0xbc, RZ, 0xc0, !PT ;  /* 0x000000bc26267812 */ /* 0x000fe400078ec0ff */
[----:B------:R-:W-:-:S02]  /*1210*/  LOP3.LUT R36, R36, 0xfc, RZ, 0xc0, !PT ;  /* 0x000000fc24247812 */ /* 0x000fc400078ec0ff */
[----:B------:R-:W-:Y:S02]  /*1220*/  LOP3.LUT R45, R45, 0x13c, RZ, 0xc0, !PT ;  /* 0x0000013c2d2d7812 */ /* 0x000fe400078ec0ff */
[----:B------:R-:W-:Y:S02]  /*1230*/  LOP3.LUT R35, R35, 0x17c, RZ, 0xc0, !PT ;  /* 0x0000017c23237812 */ /* 0x000fe400078ec0ff */
        /* <DEDUP_REMOVED lines=9> */
[----:B------:R-:W-:-:S02]  /*12d0*/  FSETP.GEU.AND P2, PT, R15, RZ, PT ;  /* 0x000000ff0f00720b */ /* 0x000fc40003f4e000 */
[----:B------:R-:W-:Y:S02]  /*12e0*/  LOP3.LUT R19, R19, 0x3fc, RZ, 0xc0, !PT ;  /* 0x000003fc13137812 */ /* 0x000fe400078ec0ff */
[----:B------:R-:W-:Y:S02]  /*12f0*/  FSEL R20, R20, RZ, P0 ;  /* 0x000000ff14147208 */ /* 0x000fe40000000000 */
[----:B------:R-:W-:Y:S02]  /*1300*/  FSEL R18, R18, RZ, P1 ;  /* 0x000000ff12127208 */ /* 0x000fe40000800000 */
[----:B------:R-:W-:Y:S02]  /*1310*/  FSETP.GEU.AND P3, PT, R17, RZ, PT ;  /* 0x000000ff1100720b */ /* 0x000fe40003f6e000 */
[----:B------:R-:W-:Y:S01]  /*1320*/  FSETP.GEU.AND P0, PT, R14, RZ, PT ;  /* 0x000000ff0e00720b */ /* 0x000fe20003f0e000 */
[----:B------:R-:W-:Y:S01]  /*1330*/  IMAD.IADD R12, R24, 0x1, R12 ;  /* 0x00000001180c7824 */ /* 0x000fe200078e020c */
[----:B------:R-:W-:Y:S01]  /*1340*/  FSETP.GEU.AND P1, PT, R6, RZ, PT ;  /* 0x000000ff0600720b */ /* 0x000fe20003f2e000 */
[C---:B------:R-:W-:Y:S01]  /*1350*/  IMAD.IADD R40, R24.reuse, 0x1, R40 ;  /* 0x0000000118287824 */ /* 0x040fe200078e0228 */
[----:B------:R-:W-:Y:S01]  /*1360*/  FSEL R42, R15, RZ, P2 ;  /* 0x000000ff0f2a7208 */ /* 0x000fe20001000000 */
[C---:B------:R-:W-:Y:S01]  /*1370*/  IMAD.IADD R38, R24.reuse, 0x1, R38 ;  /* 0x0000000118267824 */ /* 0x040fe200078e0226 */
[----:B------:R-:W-:Y:S01]  /*1380*/  LOP3.LUT R15, R23, 0x50, RZ, 0xfc, !PT ;  /* 0x00000050170f7812 */ /* 0x000fe200078efcff */
[----:B------:R-:W-:-:S02]  /*1390*/  IMAD.IADD R36, R24, 0x1, R36 ;  /* 0x0000000118247824 */ /* 0x000fc400078e0224 */
[C---:B------:R-:W-:Y:S02]  /*13a0*/  IMAD.IADD R45, R24.reuse, 0x1, R45 ;  /* 0x00000001182d7824 */ /* 0x040fe400078e022d */
[C---:B------:R-:W-:Y:S02]  /*13b0*/  IMAD.IADD R35, R24.reuse, 0x1, R35 ;  /* 0x0000000118237824 */ /* 0x040fe400078e0223 */
[C---:B------:R-:W-:Y:S02]  /*13c0*/  IMAD.IADD R37, R24.reuse, 0x1, R37 ;  /* 0x0000000118257824 */ /* 0x040fe400078e0225 */
[C---:B------:R-:W-:Y:S02]  /*13d0*/  IMAD.IADD R39, R24.reuse, 0x1, R39 ;  /* 0x0000000118277824 */ /* 0x040fe400078e0227 */
[C---:B------:R-:W-:Y:S02]  /*13e0*/  IMAD.IADD R41, R24.reuse, 0x1, R41 ;  /* 0x0000000118297824 */ /* 0x040fe400078e0229 */
[----:B------:R-:W-:-:S02]  /*13f0*/  IMAD.IADD R43, R24, 0x1, R43 ;  /* 0x00000001182b7824 */ /* 0x000fc400078e022b */
[C---:B------:R-:W-:Y:S02]  /*1400*/  IMAD.IADD R26, R24.reuse, 0x1, R26 ;  /* 0x00000001181a7824 */ /* 0x040fe400078e021a */
[C---:B------:R-:W-:Y:S02]  /*1410*/  IMAD.IADD R28, R24.reuse, 0x1, R28 ;  /* 0x00000001181c7824 */ /* 0x040fe400078e021c */
[C---:B------:R-:W-:Y:S02]  /*1420*/  IMAD.IADD R30, R24.reuse, 0x1, R30 ;  /* 0x00000001181e7824 */ /* 0x040fe400078e021e */
[C---:B------:R-:W-:Y:S02]  /*1430*/  IMAD.IADD R32, R24.reuse, 0x1, R32 ;  /* 0x0000000118207824 */ /* 0x040fe400078e0220 */
[----:B------:R-:W-:Y:S01]  /*1440*/  IMAD.IADD R34, R24, 0x1, R21 ;  /* 0x0000000118227824 */ /* 0x000fe200078e0215 */
[----:B------:R-:W-:Y:S01]  /*1450*/  FSEL R21, R14, RZ, P0 ;  /* 0x000000ff0e157208 */ /* 0x000fe20000000000 */
[----:B------:R-:W-:Y:S01]  /*1460*/  IMAD.IADD R24, R24, 0x1, R19 ;  /* 0x0000000118187824 */ /* 0x000fe200078e0213 */
[----:B------:R-:W-:-:S02]  /*1470*/  FSEL R19, R17, RZ, P3 ;  /* 0x000000ff11137208 */ /* 0x000fc40001800000 */
[----:B------:R-:W-:Y:S02]  /*1480*/  FSETP.GEU.AND P3, PT, R16, RZ, PT ;  /* 0x000000ff1000720b */ /* 0x000fe40003f6e000 */
[----:B------:R-:W-:Y:S02]  /*1490*/  FSEL R14, R6, RZ, P1 ;  /* 0x000000ff060e7208 */ /* 0x000fe40000800000 */
[----:B------:R-:W-:Y:S02]  /*14a0*/  LOP3.LUT R17, R23, 0x40, RZ, 0xfc, !PT ;  /* 0x0000004017117812 */ /* 0x000fe400078efcff */
[----:B------:R-:W-:Y:S01]  /*14b0*/  LEA.HI R6, R0, R15, RZ, 0x8 ;  /* 0x0000000f00067211 */ /* 0x000fe200078f40ff */
[----:B------:R0:W-:Y:S01]  /*14c0*/  STS [R4+0x4], R18 ;  /* 0x0000041204007388 */ /* 0x0001e20000000800 */
[----:B------:R-:W-:Y:S02]  /*14d0*/  FSETP.GEU.AND P0, PT, R10, RZ, PT ;  /* 0x000000ff0a00720b */ /* 0x000fe40003f0e000 */
[----:B------:R-:W-:Y:S01]  /*14e0*/  LOP3.LUT R15, R6, 0xffffff00, RZ, 0xc0, !PT ;  /* 0xffffff00060f7812 */ /* 0x000fe200078ec0ff */
[----:B------:R1:W-:Y:S01]  /*14f0*/  STS [R4+0x8], R20 ;  /* 0x0000081404007388 */ /* 0x0003e20000000800 */
[----:B------:R-:W-:-:S02]  /*1500*/  FSETP.GEU.AND P2, PT, R2, RZ, PT ;  /* 0x000000ff0200720b */ /* 0x000fc40003f4e000 */
[----:B------:R-:W-:Y:S02]  /*1510*/  FSETP.GEU.AND P1, PT, R3, RZ, PT ;  /* 0x000000ff0300720b */ /* 0x000fe40003f2e000 */
[----:B0-----:R-:W-:Y:S02]  /*1520*/  FSEL R18, R16, RZ, P3 ;  /* 0x000000ff10127208 */ /* 0x001fe40001800000 */
[----:B------:R-:W-:Y:S02]  /*1530*/  LEA.HI R16, R0, R17, RZ, 0x8 ;  /* 0x0000001100107211 */ /* 0x000fe400078f40ff */
[----:B-1----:R-:W-:Y:S02]  /*1540*/  LOP3.LUT R20, R23, 0x50, RZ, 0xfc, !PT ;  /* 0x0000005017147812 */ /* 0x002fe400078efcff */
[----:B------:R-:W-:Y:S02]  /*1550*/  FSEL R17, R10, RZ, P0 ;  /* 0x000000ff0a117208 */ /* 0x000fe40000000000 */
[----:B------:R-:W-:Y:S01]  /*1560*/  FSETP.GEU.AND P0, PT, R8, RZ, PT ;  /* 0x000000ff0800720b */ /* 0x000fe20003f0e000 */
[----:B------:R0:W-:Y:S01]  /*1570*/  STS [R4+0x28], R42 ;  /* 0x0000282a04007388 */ /* 0x0001e20000000800 */
[----:B------:R-:W-:Y:S01]  /*1580*/  IMAD.IADD R15, R20, 0x1, -R15 ;  /* 0x00000001140f7824 */ /* 0x000fe200078e0a0f */
[----:B------:R-:W-:-:S02]  /*1590*/  FSEL R20, R3, RZ, P1 ;  /* 0x000000ff03147208 */ /* 0x000fc40000800000 */
[----:B------:R1:W-:Y:S01]  /*15a0*/  STS [R4+0x2c], R18 ;  /* 0x00002c1204007388 */ /* 0x0003e20000000800 */
[----:B0-----:R-:W-:Y:S02]  /*15b0*/  FSEL R42, R8, RZ, P0 ;  /* 0x000000ff082a7208 */ /* 0x001fe40000000000 */
[----:B-1----:R-:W-:Y:S01]  /*15c0*/  FSEL R18, R2, RZ, P2 ;  /* 0x000000ff02127208 */ /* 0x002fe20001000000 */
[----:B------:R0:W-:Y:S04]  /*15d0*/  STS [R4], R19 ;  /* 0x0000001304007388 */ /* 0x0001e80000000800 */
[----:B------:R-:W-:Y:S04]  /*15e0*/  STS [R4+0x20], R21 ;  /* 0x0000201504007388 */ /* 0x000fe80000000800 */
[----:B------:R1:W-:Y:S04]  /*15f0*/  STS [R4+0x24], R14 ;  /* 0x0000240e04007388 */ /* 0x0003e80000000800 */
[----:B------:R2:W-:Y:S04]  /*1600*/  STS [R4+0x30], R17 ;  /* 0x0000301104007388 */ /* 0x0005e80000000800 */
[----:B------:R-:W-:Y:S04]  /*1610*/  STS [R4+0x34], R18 ;  /* 0x0000341204007388 */ /* 0x000fe80000000800 */
[----:B------:R-:W-:Y:S04]  /*1620*/  STS [R4+0x38], R20 ;  /* 0x0000381404007388 */ /* 0x000fe80000000800 */
[----:B------:R-:W-:Y:S01]  /*1630*/  STS [R4+0x3c], R42 ;  /* 0x00003c2a04007388 */ /* 0x000fe20000000800 */
[----:B------:R-:W-:Y:S01]  /*1640*/  BAR.SYNC.DEFER_BLOCKING 0x0 ;  /* 0x0000000000007b1d */ /* 0x000fe20000010000 */
[----:B0-----:R-:W-:-:S04]  /*1650*/  LOP3.LUT R19, R23, 0x30, RZ, 0xfc, !PT ;  /* 0x0000003017137812 */ /* 0x001fc800078efcff */
[----:B-1----:R-:W-:Y:S02]  /*1660*/  LEA.HI R14, R0, R19, RZ, 0x8 ;  /* 0x00000013000e7211 */ /* 0x002fe400078f40ff */
[C---:B------:R-:W-:Y:S02]  /*1670*/  LOP3.LUT R44, R23.reuse, 0x40, RZ, 0xfc, !PT ;  /* 0x00000040172c7812 */ /* 0x040fe400078efcff */
[----:B------:R-:W-:Y:S02]  /*1680*/  LOP3.LUT R21, R16, 0xffffff00, RZ, 0xc0, !PT ;  /* 0xffffff0010157812 */ /* 0x000fe400078ec0ff */
[----:B------:R-:W-:Y:S02]  /*1690*/  LOP3.LUT R2, R14, 0xffffff00, RZ, 0xc0, !PT ;  /* 0xffffff000e027812 */ /* 0x000fe400078ec0ff */
[----:B--2---:R-:W-:Y:S01]  /*16a0*/  LOP3.LUT R17, R23, 0x20, RZ, 0xfc, !PT ;  /* 0x0000002017117812 */ /* 0x004fe200078efcff */
[----:B------:R-:W-:Y:S01]  /*16b0*/  IMAD.IADD R21, R44, 0x1, -R21 ;  /* 0x000000012c157824 */ /* 0x000fe200078e0a15 */
[----:B------:R0:W1:Y:S04]  /*16c0*/  LDS R8, [R12] ;  /* 0x000000000c087984 */ /* 0x0000680000000800 */
[----:B------:R-:W2:Y:S04]  /*16d0*/  LDS R40, [R40+0x400] ;  /* 0x0004000028287984 */ /* 0x000ea80000000800 */
[----:B------:R-:W3:Y:S04]  /*16e0*/  LDS R38, [R38+0x800] ;  /* 0x0008000026267984 */ /* 0x000ee80000000800 */
[----:B------:R-:W4:Y:S04]  /*16f0*/  LDS R36, [R36+0xc00] ;  /* 0x000c000024247984 */ /* 0x000f280000000800 */
[----:B------:R-:W5:Y:S04]  /*1700*/  LDS R45, [R45+0x1000] ;  /* 0x001000002d2d7984 */ /* 0x000f680000000800 */
[----:B------:R-:W1:Y:S01]  /*1710*/  LDS R35, [R35+0x1400] ;  /* 0x0014000023237984 */ /* 0x000e620000000800 */
[----:B------:R-:W-:-:S03]  /*1720*/  IMAD.IADD R19, R19, 0x1, -R2 ;  /* 0x0000000113137824 */ /* 0x000fc600078e0a02 */
[----:B------:R-:W1:Y:S01]  /*1730*/  LDS R37, [R37+0x1800] ;  /* 0x0018000025257984 */ /* 0x000e620000000800 */
[----:B------:R-:W1:Y:S03]  /*1740*/  LDC.64 R2, c[0x0][0x238] ;  /* 0x00008e00ff027b82 */ /* 0x000e660000000a00 */
[----:B------:R-:W1:Y:S01]  /*1750*/  LDS R39, [R39+0x1c00] ;  /* 0x001c000027277984 */ /* 0x000e620000000800 */
[----:B0-----:R-:W-:-:S03]  /*1760*/  LOP3.LUT R12, R23, 0x10, RZ, 0xfc, !PT ;  /* 0x00000010170c7812 */ /* 0x001fc600078efcff */
[----:B------:R-:W0:Y:S01]  /*1770*/  LDS R41, [R41+0x2000] ;  /* 0x0020000029297984 */ /* 0x000e220000000800 */
[----:B------:R-:W-:-:S03]  /*1780*/  SHF.R.S32.HI R16, RZ, 0x8, R16 ;  /* 0x00000008ff107819 */ /* 0x000fc60000011410 */
[----:B------:R-:W0:Y:S01]  /*1790*/  LDS R43, [R43+0x2400] ;  /* 0x002400002b2b7984 */ /* 0x000e220000000800 */
[----:B------:R-:W-:-:S03]  /*17a0*/  IMAD R21, R21, 0x3c1, R22 ;  /* 0x000003c115157824 */ /* 0x000fc600078e0216 */
[----:B------:R-:W0:Y:S01]  /*17b0*/  LDS R26, [R26+0x2800] ;  /* 0x002800001a1a7984 */ /* 0x000e220000000800 */
[----:B------:R-:W-:-:S03]  /*17c0*/  SHF.R.S32.HI R14, RZ, 0x8, R14 ;  /* 0x00000008ff0e7819 */ /* 0x000fc6000001140e */
[----:B------:R-:W0:Y:S01]  /*17d0*/  LDS R28, [R28+0x2c00] ;  /* 0x002c00001c1c7984 */ /* 0x000e220000000800 */
[C---:B------:R-:W-:Y:S01]  /*17e0*/  LEA.HI R10, R0.reuse, R17, RZ, 0x8 ;  /* 0x00000011000a7211 */ /* 0x040fe200078f40ff */
[----:B------:R-:W-:Y:S02]  /*17f0*/  IMAD R19, R19, 0x3c1, R22 ;  /* 0x000003c113137824 */ /* 0x000fe400078e0216 */
[----:B------:R-:W0:Y:S01]  /*1800*/  LDS R30, [R30+0x3000] ;  /* 0x003000001e1e7984 */ /* 0x000e220000000800 */
[----:B------:R-:W-:-:S03]  /*1810*/  LEA.HI R4, R0, R12, RZ, 0x8 ;  /* 0x0000000c00047211 */ /* 0x000fc600078f40ff */
[----:B------:R-:W0:Y:S01]  /*1820*/  LDS R32, [R32+0x3400] ;  /* 0x0034000020207984 */ /* 0x000e220000000800 */
[----:B------:R-:W-:-:S03]  /*1830*/  IMAD R21, R16, 0xf0400, R21 ;  /* 0x000f040010157824 */ /* 0x000fc600078e0215 */
[----:B------:R-:W0:Y:S01]  /*1840*/  LDS R34, [R34+0x3800] ;  /* 0x0038000022227984 */ /* 0x000e220000000800 */
[----:B------:R-:W-:Y:S01]  /*1850*/  LOP3.LUT R16, R10, 0xffffff00, RZ, 0xc0, !PT ;  /* 0xffffff000a107812 */ /* 0x000fe200078ec0ff */
[----:B------:R-:W-:Y:S01]  /*1860*/  IMAD R19, R14, 0xf0400, R19 ;  /* 0x000f04000e137824 */ /* 0x000fe200078e0213 */
[----:B------:R-:W-:-:S03]  /*1870*/  LOP3.LUT R14, R4, 0xffffff00, RZ, 0xc0, !PT ;  /* 0xffffff00040e7812 */ /* 0x000fc600078ec0ff */
[----:B------:R-:W-:Y:S02]  /*1880*/  IMAD.IADD R17, R17, 0x1, -R16 ;  /* 0x0000000111117824 */ /* 0x000fe400078e0a10 */
[----:B------:R-:W-:Y:S01]  /*1890*/  IMAD.IADD R12, R12, 0x1, -R14 ;  /* 0x000000010c0c7824 */ /* 0x000fe200078e0a0e */
[----:B------:R-:W-:Y:S01]  /*18a0*/  ISETP.GE.AND P0, PT, R22, 0x3c1, PT ;  /* 0x000003c11600780c */ /* 0x000fe20003f06270 */
[----:B------:R-:W-:Y:S01]  /*18b0*/  IMAD R16, R17, 0x3c1, R22 ;  /* 0x000003c111107824 */ /* 0x000fe200078e0216 */
[----:B------:R-:W-:Y:S01]  /*18c0*/  SHF.R.S32.HI R10, RZ, 0x8, R10 ;  /* 0x00000008ff0a7819 */ /* 0x000fe2000001140a */
[----:B------:R-:W-:Y:S01]  /*18d0*/  IMAD R17, R12, 0x3c1, R22 ;  /* 0x000003c10c117824 */ /* 0x000fe200078e0216 */
[----:B------:R-:W-:Y:S02]  /*18e0*/  SHF.R.S32.HI R14, RZ, 0x8, R4 ;  /* 0x00000008ff0e7819 */ /* 0x000fe40000011404 */
[----:B------:R-:W-:Y:S01]  /*18f0*/  SHF.R.S32.HI R6, RZ, 0x8, R6 ;  /* 0x00000008ff067819 */ /* 0x000fe20000011406 */
[----:B------:R-:W-:-:S02]  /*1900*/  IMAD R16, R10, 0xf0400, R16 ;  /* 0x000f04000a107824 */ /* 0x000fc400078e0210 */
[----:B------:R-:W-:Y:S02]  /*1910*/  IMAD R17, R14, 0xf0400, R17 ;  /* 0x000f04000e117824 */ /* 0x000fe400078e0211 */
[----:B------:R-:W-:Y:S02]  /*1920*/  IMAD R10, R15, 0x3c1, R22 ;  /* 0x000003c10f0a7824 */ /* 0x000fe400078e0216 */
[----:B-1----:R-:W-:-:S04]  /*1930*/  IMAD.WIDE R4, R5, 0x4, R2 ;  /* 0x0000000405047825 */ /* 0x002fc800078e0202 */
[----:B------:R-:W-:Y:S01]  /*1940*/  IMAD.WIDE R14, R17, 0x4, R2 ;  /* 0x00000004110e7825 */ /* 0x000fe200078e0202 */
[----:B------:R1:W-:Y:S03]  /*1950*/  @!P0 STG.E desc[UR6][R4.64], R8 ;  /* 0x0000000804008986 */ /* 0x0003e6000c101906 */
[----:B------:R-:W-:Y:S02]  /*1960*/  IMAD R6, R6, 0xf0400, R10 ;  /* 0x000f040006067824 */ /* 0x000fe400078e020a */
[--C-:B------:R-:W-:Y:S01]  /*1970*/  IMAD.WIDE R16, R16, 0x4, R2.reuse ;  /* 0x0000000410107825 */ /* 0x100fe200078e0202 */
[----:B--2---:R2:W-:Y:S03]  /*1980*/  @!P0 STG.E desc[UR6][R14.64], R40 ;  /* 0x000000280e008986 */ /* 0x0045e6000c101906 */
[--C-:B------:R-:W-:Y:S01]  /*1990*/  IMAD.WIDE R18, R19, 0x4, R2.reuse ;  /* 0x0000000413127825 */ /* 0x100fe200078e0202 */
[----:B---3--:R3:W-:Y:S03]  /*19a0*/  @!P0 STG.E desc[UR6][R16.64], R38 ;  /* 0x0000002610008986 */ /* 0x0087e6000c101906 */
[--C-:B------:R-:W-:Y:S01]  /*19b0*/  IMAD.WIDE R20, R21, 0x4, R2.reuse ;  /* 0x0000000415147825 */ /* 0x100fe200078e0202 */
[----:B----4-:R4:W-:Y:S03]  /*19c0*/  @!P0 STG.E desc[UR6][R18.64], R36 ;  /* 0x0000002412008986 */ /* 0x0109e6000c101906 */
[--C-:B-1----:R-:W-:Y:S01]  /*19d0*/  IMAD.WIDE R4, R6, 0x4, R2.reuse ;  /* 0x0000000406047825 */ /* 0x102fe200078e0202 */
[----:B-----5:R1:W-:Y:S03]  /*19e0*/  @!P0 STG.E desc[UR6][R20.64], R45 ;  /* 0x0000002d14008986 */ /* 0x0203e6000c101906 */
[--C-:B------:R-:W-:Y:S01]  /*19f0*/  IMAD.WIDE R6, R7, 0x4, R2.reuse ;  /* 0x0000000407067825 */ /* 0x100fe200078e0202 */
[----:B------:R5:W-:Y:S03]  /*1a00*/  @!P0 STG.E desc[UR6][R4.64], R35 ;  /* 0x0000002304008986 */ /* 0x000be6000c101906 */
[--C-:B------:R-:W-:Y:S01]  /*1a10*/  IMAD.WIDE R8, R9, 0x4, R2.reuse ;  /* 0x0000000409087825 */ /* 0x100fe200078e0202 */
[----:B------:R5:W-:Y:S03]  /*1a20*/  @!P0 STG.E desc[UR6][R6.64], R37 ;  /* 0x0000002506008986 */ /* 0x000be6000c101906 */
[--C-:B------:R-:W-:Y:S01]  /*1a30*/  IMAD.WIDE R10, R11, 0x4, R2.reuse ;  /* 0x000000040b0a7825 */ /* 0x100fe200078e0202 */
[----:B------:R5:W-:Y:S03]  /*1a40*/  @!P0 STG.E desc[UR6][R8.64], R39 ;  /* 0x0000002708008986 */ /* 0x000be6000c101906 */
[--C-:B------:R-:W-:Y:S01]  /*1a50*/  IMAD.WIDE R12, R13, 0x4, R2.reuse ;  /* 0x000000040d0c7825 */ /* 0x100fe200078e0202 */
[----:B0-----:R0:W-:Y:S03]  /*1a60*/  @!P0 STG.E desc[UR6][R10.64], R41 ;  /* 0x000000290a008986 */ /* 0x0011e6000c101906 */
[--C-:B--2---:R-:W-:Y:S01]  /*1a70*/  IMAD.WIDE R14, R33, 0x4, R2.reuse ;  /* 0x00000004210e7825 */ /* 0x104fe200078e0202 */
[----:B------:R0:W-:Y:S03]  /*1a80*/  @!P0 STG.E desc[UR6][R12.64], R43 ;  /* 0x0000002b0c008986 */ /* 0x0001e6000c101906 */
[--C-:B---3--:R-:W-:Y:S01]  /*1a90*/  IMAD.WIDE R16, R25, 0x4, R2.reuse ;  /* 0x0000000419107825 */ /* 0x108fe200078e0202 */
[----:B------:R0:W-:Y:S03]  /*1aa0*/  @!P0 STG.E desc[UR6][R14.64], R26 ;  /* 0x0000001a0e008986 */ /* 0x0001e6000c101906 */
[--C-:B----4-:R-:W-:Y:S01]  /*1ab0*/  IMAD.WIDE R18, R31, 0x4, R2.reuse ;  /* 0x000000041f127825 */ /* 0x110fe200078e0202 */
[----:B------:R0:W-:Y:S03]  /*1ac0*/  @!P0 STG.E desc[UR6][R16.64], R28 ;  /* 0x0000001c10008986 */ /* 0x0001e6000c101906 */
[--C-:B-1----:R-:W-:Y:S01]  /*1ad0*/  IMAD.WIDE R20, R29, 0x4, R2.reuse ;  /* 0x000000041d147825 */ /* 0x102fe200078e0202 */
[----:B------:R0:W-:Y:S03]  /*1ae0*/  @!P0 STG.E desc[UR6][R18.64], R30 ;  /* 0x0000001e12008986 */ /* 0x0001e6000c101906 */
[----:B------:R-:W-:Y:S01]  /*1af0*/  IMAD.WIDE R44, R27, 0x4, R2 ;  /* 0x000000041b2c7825 */ /* 0x000fe200078e0202 */
[----:B------:R0:W-:Y:S04]  /*1b00*/  @!P0 STG.E desc[UR6][R20.64], R32 ;  /* 0x0000002014008986 */ /* 0x0001e8000c101906 */
[----:B------:R0:W-:Y:S02]  /*1b10*/  @!P0 STG.E desc[UR6][R44.64], R34 ;  /* 0x000000222c008986 */ /* 0x0001e4000c101906 */
[----:B0----5:R-:W-:Y:S05]  /*1b20*/  @P0 EXIT ;  /* 0x000000000000094d */ /* 0x021fea0003800000 */
[----:B------:R-:W0:Y:S01]  /*1b30*/  LDS R5, [R24+0x3c00] ;  /* 0x003c000018057984 */ /* 0x000e220000000800 */
[----:B------:R-:W-:-:S04]  /*1b40*/  LOP3.LUT R23, R23, 0xf0, RZ, 0xfc, !PT ;  /* 0x000000f017177812 */ /* 0x000fc800078efcff */
[----:B------:R-:W-:-:S04]  /*1b50*/  LEA.HI R0, R0, R23, RZ, 0x8 ;  /* 0x0000001700007211 */ /* 0x000fc800078f40ff */
[----:B------:R-:W-:Y:S02]  /*1b60*/  LOP3.LUT R4, R0, 0xffffff00, RZ, 0xc0, !PT ;  /* 0xffffff0000047812 */ /* 0x000fe400078ec0ff */
[----:B------:R-:W-:-:S03]  /*1b70*/  SHF.R.S32.HI R0, RZ, 0x8, R0 ;  /* 0x00000008ff007819 */ /* 0x000fc60000011400 */
[----:B------:R-:W-:-:S04]  /*1b80*/  IMAD.IADD R23, R23, 0x1, -R4 ;  /* 0x0000000117177824 */ /* 0x000fc800078e0a04 */
[----:B------:R-:W-:-:S04]  /*1b90*/  IMAD R23, R23, 0x3c1, R22 ;  /* 0x000003c117177824 */ /* 0x000fc800078e0216 */
[----:B------:R-:W-:-:S04]  /*1ba0*/  IMAD R23, R0, 0xf0400, R23 ;  /* 0x000f040000177824 */ /* 0x000fc800078e0217 */
[----:B------:R-:W-:-:S05]  /*1bb0*/  IMAD.WIDE R2, R23, 0x4, R2 ;  /* 0x0000000417027825 */ /* 0x000fca00078e0202 */
[----:B0-----:R-:W-:Y:S01]  /*1bc0*/  STG.E desc[UR6][R2.64], R5 ;  /* 0x0000000502007986 */ /* 0x001fe2000c101906 */
[----:B------:R-:W-:Y:S05]  /*1bd0*/  EXIT ;  /* 0x000000000000794d */ /* 0x000fea0003800000 */
.L_x_0:
[----:B------:R-:W-:-:S00]  /*1be0*/  BRA `(.L_x_0) ;  /* 0xfffffffc00fc7947 */ /* 0x000fc0000383ffff */
[----:B------:R-:W-:-:S00]  /*1bf0*/  NOP ;  /* 0x0000000000007918 */ /* 0x000fc00000000000 */
        /* <DEDUP_REMOVED lines=8> */
.L_x_1:


//--------------------- .nv.global.init           --------------------------
	.section	.nv.global.init,"aw",@progbits
.nv.global.init:
	.type		_$_str,@object
	.size		_$_str,(_$_str_$_2 - _$_str)
_$_str:
        /*0000*/ 	.byte	0x5f, 0x5f, 0x43, 0x55, 0x44, 0x41, 0x5f, 0x46, 0x54, 0x5a, 0x00
	.type		_$_str_$_2,@object
	.size		_$_str_$_2,(.L_1 - _$_str_$_2)
_$_str_$_2:
        /*000b*/ 	.byte	0x5f, 0x5f, 0x43, 0x55, 0x44, 0x41, 0x5f, 0x50, 0x52, 0x45, 0x43, 0x5f, 0x53, 0x51, 0x52, 0x54
        /*001b*/ 	.byte	0x00
.L_1:


//--------------------- .nv.shared.triton_poi_fused__native_batch_norm_legit_no_training_relu_8 --------------------------
	.section	.nv.shared.triton_poi_fused__native_batch_norm_legit_no_training_relu_8,"aw",@nobits
	.sectionflags	@""
	.align	16
	.zero		1024


//--------------------- .nv.constant0.triton_poi_fused__native_batch_norm_legit_no_training_relu_8 --------------------------
	.section	.nv.constant0.triton_poi_fused__native_batch_norm_legit_no_training_relu_8,"a",@progbits
	.sectionflags	@""
	.align	4
.nv.constant0.triton_poi_fused__native_batch_norm_legit_no_training_relu_8:
	.zero		584
